//
// Generated by NVIDIA NVVM Compiler
//
// Compiler Build ID: CL-36424714
// Cuda compilation tools, release 13.0, V13.0.88
// Based on NVVM 20.0.0
//

.version 9.0
.target sm_100
.address_size 64

	// .globl	_Z8sommaGPUPfS_S_i

.visible .entry _Z8sommaGPUPfS_S_i(
	.param .u64 .ptr .align 1 _Z8sommaGPUPfS_S_i_param_0,
	.param .u64 .ptr .align 1 _Z8sommaGPUPfS_S_i_param_1,
	.param .u64 .ptr .align 1 _Z8sommaGPUPfS_S_i_param_2,
	.param .u32 _Z8sommaGPUPfS_S_i_param_3
)
{
	.reg .pred 	%p<2>;
	.reg .b32 	%r<6>;
	.reg .b32 	%f<4>;
	.reg .b64 	%rd<11>;

	ld.param.u64 	%rd1, [_Z8sommaGPUPfS_S_i_param_0];
	ld.param.u64 	%rd2, [_Z8sommaGPUPfS_S_i_param_1];
	ld.param.u64 	%rd3, [_Z8sommaGPUPfS_S_i_param_2];
	ld.param.u32 	%r2, [_Z8sommaGPUPfS_S_i_param_3];
	mov.u32 	%r3, %tid.x;
	mov.u32 	%r4, %ctaid.x;
	mov.u32 	%r5, %ntid.x;
	mad.lo.s32 	%r1, %r4, %r5, %r3;
	setp.ge.s32 	%p1, %r1, %r2;
	@%p1 bra 	$L__BB0_2;
	cvta.to.global.u64 	%rd4, %rd1;
	cvta.to.global.u64 	%rd5, %rd2;
	cvta.to.global.u64 	%rd6, %rd3;
	mul.wide.s32 	%rd7, %r1, 4;
	add.s64 	%rd8, %rd4, %rd7;
	ld.global.f32 	%f1, [%rd8];
	add.s64 	%rd9, %rd5, %rd7;
	ld.global.f32 	%f2, [%rd9];
	add.f32 	%f3, %f1, %f2;
	add.s64 	%rd10, %rd6, %rd7;
	st.global.f32 	[%rd10], %f3;
$L__BB0_2:
	ret;

}


// ===== COMPILED SASS (sm_100) =====

	.target	sm_100

	.elftype	@"ET_EXEC"


//--------------------- .note.nv.tkinfo           --------------------------
	.section	.note.nv.tkinfo,"",@"SHT_NOTE"
	.sectionflags	@"SHF_NOTE_NV_TKINFO"
	.tkinfo
        /*0018*/ 	.word	0x00000002
        /*0030*/ 	.string	""
        /*0030*/ 	.string	"ptxas"
        /*0030*/ 	.string	"Cuda compilation tools, release 13.0, V13.0.88"
        /*0030*/ 	.string	"Build cuda_13.0.r13.0/compiler.36424714_0"
        /*0030*/ 	.string	"-arch sm_100 -m 64 "



//--------------------- .note.nv.cuinfo           --------------------------
	.section	.note.nv.cuinfo,"",@"SHT_NOTE"
	.sectionflags	@"SHF_NOTE_NV_CUINFO"
        /*0018*/ 	.short	0x0002
        /*001a*/ 	.short	0x0064
        /*001c*/ 	.short	0x0082
	.zero		2


//--------------------- .nv.info                  --------------------------
	.section	.nv.info,"",@"SHT_CUDA_INFO"
	.align	4


	//----- nvinfo : EIATTR_REGCOUNT
	.align		4
        /*0000*/ 	.byte	0x04, 0x2f
        /*0002*/ 	.short	(.L_1 - .L_0)
	.align		4
.L_0:
        /*0004*/ 	.word	index@(_Z8sommaGPUPfS_S_i)
        /*0008*/ 	.word	0x0000000c


	//----- nvinfo : EIATTR_FRAME_SIZE
	.align		4
.L_1:
        /*000c*/ 	.byte	0x04, 0x11
        /*000e*/ 	.short	(.L_3 - .L_2)
	.align		4
.L_2:
        /*0010*/ 	.word	index@(_Z8sommaGPUPfS_S_i)
        /*0014*/ 	.word	0x00000000


	//----- nvinfo : EIATTR_MIN_STACK_SIZE
	.align		4
.L_3:
        /*0018*/ 	.byte	0x04, 0x12
        /*001a*/ 	.short	(.L_5 - .L_4)
	.align		4
.L_4:
        /*001c*/ 	.word	index@(_Z8sommaGPUPfS_S_i)
        /*0020*/ 	.word	0x00000000
.L_5:


//--------------------- .nv.compat                --------------------------
	.section	.nv.compat,"",@"SHT_CUDA_COMPAT_INFO"
	.align	4
        /*0000*/ 	.byte	0x02, 0x09, 0x00, 0x00, 0x02, 0x02, 0x01, 0x00, 0x02, 0x05, 0x05, 0x00, 0x03, 0x07, 0x01, 0x01
        /*0010*/ 	.byte	0x02, 0x03, 0x00, 0x00, 0x02, 0x06, 0x01, 0x00, 0x04, 0x0b, 0x08, 0x00, 0x09, 0x00, 0x00, 0x00
        /*0020*/ 	.byte	0x00, 0x00, 0x00, 0x00


//--------------------- .nv.info._Z8sommaGPUPfS_S_i --------------------------
	.section	.nv.info._Z8sommaGPUPfS_S_i,"",@"SHT_CUDA_INFO"
	.sectionflags	@""
	.align	4


	//----- nvinfo : EIATTR_CUDA_API_VERSION
	.align		4
        /*0000*/ 	.byte	0x04, 0x37
        /*0002*/ 	.short	(.L_7 - .L_6)
.L_6:
        /*0004*/ 	.word	0x00000082


	//----- nvinfo : EIATTR_KPARAM_INFO
	.align		4
.L_7:
        /*0008*/ 	.byte	0x04, 0x17
        /*000a*/ 	.short	(.L_9 - .L_8)
.L_8:
        /*000c*/ 	.word	0x00000000
        /*0010*/ 	.short	0x0003
        /*0012*/ 	.short	0x0018
        /*0014*/ 	.byte	0x00, 0xf0, 0x11, 0x00


	//----- nvinfo : EIATTR_KPARAM_INFO
	.align		4
.L_9:
        /*0018*/ 	.byte	0x04, 0x17
        /*001a*/ 	.short	(.L_11 - .L_10)
.L_10:
        /*001c*/ 	.word	0x00000000
        /*0020*/ 	.short	0x0002
        /*0022*/ 	.short	0x0010
        /*0024*/ 	.byte	0x00, 0xf5, 0x21, 0x00


	//----- nvinfo : EIATTR_KPARAM_INFO
	.align		4
.L_11:
        /*0028*/ 	.byte	0x04, 0x17
        /*002a*/ 	.short	(.L_13 - .L_12)
.L_12:
        /*002c*/ 	.word	0x00000000
        /*0030*/ 	.short	0x0001
        /*0032*/ 	.short	0x0008
        /*0034*/ 	.byte	0x00, 0xf5, 0x21, 0x00


	//----- nvinfo : EIATTR_KPARAM_INFO
	.align		4
.L_13:
        /*0038*/ 	.byte	0x04, 0x17
        /*003a*/ 	.short	(.L_15 - .L_14)
.L_14:
        /*003c*/ 	.word	0x00000000
        /*0040*/ 	.short	0x0000
        /*0042*/ 	.short	0x0000
        /*0044*/ 	.byte	0x00, 0xf5, 0x21, 0x00


	//----- nvinfo : EIATTR_SPARSE_MMA_MASK
	.align		4
.L_15:
        /*0048*/ 	.byte	0x03, 0x50
        /*004a*/ 	.short	0x0000


	//----- nvinfo : EIATTR_MAXREG_COUNT
	.align		4
        /*004c*/ 	.byte	0x03, 0x1b
        /*004e*/ 	.short	0x00ff


	//----- nvinfo : EIATTR_MERCURY_ISA_VERSION
	.align		4
        /*0050*/ 	.byte	0x03, 0x5f
        /*0052*/ 	.short	0x0101


	//----- nvinfo : EIATTR_VRC_CTA_INIT_COUNT
	.align		4
        /*0054*/ 	.byte	0x02, 0x4a
	.zero		1
	.zero		1


	//----- nvinfo : EIATTR_EXIT_INSTR_OFFSETS
	.align		4
        /*0058*/ 	.byte	0x04, 0x1c
        /*005a*/ 	.short	(.L_17 - .L_16)


	//   ....[0]....
.L_16:
        /*005c*/ 	.word	0x00000070


	//   ....[1]....
        /*0060*/ 	.word	0x00000130


	//----- nvinfo : EIATTR_CBANK_PARAM_SIZE
	.align		4
.L_17:
        /*0064*/ 	.byte	0x03, 0x19
        /*0066*/ 	.short	0x001c


	//----- nvinfo : EIATTR_PARAM_CBANK
	.align		4
        /*0068*/ 	.byte	0x04, 0x0a
        /*006a*/ 	.short	(.L_19 - .L_18)
	.align		4
.L_18:
        /*006c*/ 	.word	index@(.nv.constant0._Z8sommaGPUPfS_S_i)
        /*0070*/ 	.short	0x0380
        /*0072*/ 	.short	0x001c


	//----- nvinfo : EIATTR_SW_WAR
	.align		4
.L_19:
        /*0074*/ 	.byte	0x04, 0x36
        /*0076*/ 	.short	(.L_21 - .L_20)
.L_20:
        /*0078*/ 	.word	0x00000008
.L_21:


//--------------------- .nv.callgraph             --------------------------
	.section	.nv.callgraph,"",@"SHT_CUDA_CALLGRAPH"
	.align	4
	.sectionentsize	8
	.align		4
        /*0000*/ 	.word	0x00000000
	.align		4
        /*0004*/ 	.word	0xffffffff
	.align		4
        /*0008*/ 	.word	0x00000000
	.align		4
        /*000c*/ 	.word	0xfffffffe
	.align		4
        /*0010*/ 	.word	0x00000000
	.align		4
        /*0014*/ 	.word	0xfffffffd
	.align		4
        /*0018*/ 	.word	0x00000000
	.align		4
        /*001c*/ 	.word	0xfffffffc


//--------------------- .text._Z8sommaGPUPfS_S_i  --------------------------
	.section	.text._Z8sommaGPUPfS_S_i,"ax",@progbits
	.align	128
        .global         _Z8sommaGPUPfS_S_i
        .type           _Z8sommaGPUPfS_S_i,@function
        .size           _Z8sommaGPUPfS_S_i,(.L_x_1 - _Z8sommaGPUPfS_S_i)
        .other          _Z8sommaGPUPfS_S_i,@"STO_CUDA_ENTRY STV_DEFAULT"
_Z8sommaGPUPfS_S_i:
.text._Z8sommaGPUPfS_S_i:
[----:B------:R-:W-:Y:S01]  /*0000*/  LDC R1, c[0x0][0x37c] ;  /* 0x0000df00ff017b82 */ /* 0x000fe20000000800 */
[----:B------:R-:W0:Y:S07]  /*0010*/  S2R R9, SR_TID.X ;  /* 0x0000000000097919 */ /* 0x000e2e0000002100 */
[----:B------:R-:W0:Y:S01]  /*0020*/  S2UR UR4, SR_CTAID.X ;  /* 0x00000000000479c3 */ /* 0x000e220000002500 */
[----:B------:R-:W1:Y:S07]  /*0030*/  LDCU UR5, c[0x0][0x398] ;  /* 0x00007300ff0577ac */ /* 0x000e6e0008000800 */
[----:B------:R-:W0:Y:S02]  /*0040*/  LDC R0, c[0x0][0x360] ;  /* 0x0000d800ff007b82 */ /* 0x000e240000000800 */
[----:B0-----:R-:W-:-:S05]  /*0050*/  IMAD R9, R0, UR4, R9 ;  /* 0x0000000400097c24 */ /* 0x001fca000f8e0209 */
[----:B-1----:R-:W-:-:S13]  /*0060*/  ISETP.GE.AND P0, PT, R9, UR5, PT ;  /* 0x0000000509007c0c */ /* 0x002fda000bf06270 */
[----:B------:R-:W-:Y:S05]  /*0070*/  @P0 EXIT ;  /* 0x000000000000094d */ /* 0x000fea0003800000 */
[----:B------:R-:W0:Y:S01]  /*0080*/  LDC.64 R2, c[0x0][0x380] ;  /* 0x0000e000ff027b82 */ /* 0x000e220000000a00 */
[----:B------:R-:W1:Y:S07]  /*0090*/  LDCU.64 UR4, c[0x0][0x358] ;  /* 0x00006b00ff0477ac */ /* 0x000e6e0008000a00 */
[----:B------:R-:W2:Y:S08]  /*00a0*/  LDC.64 R4, c[0x0][0x388] ;  /* 0x0000e200ff047b82 */ /* 0x000eb00000000a00 */
[----:B------:R-:W3:Y:S01]  /*00b0*/  LDC.64 R6, c[0x0][0x390] ;  /* 0x0000e400ff067b82 */ /* 0x000ee20000000a00 */
[----:B0-----:R-:W-:-:S06]  /*00c0*/  IMAD.WIDE R2, R9, 0x4, R2 ;  /* 0x0000000409027825 */ /* 0x001fcc00078e0202 */
[----:B-1----:R-:W4:Y:S01]  /*00d0*/  LDG.E R2, desc[UR4][R2.64] ;  /* 0x0000000402027981 */ /* 0x002f22000c1e1900 */
[----:B--2---:R-:W-:-:S06]  /*00e0*/  IMAD.WIDE R4, R9, 0x4, R4 ;  /* 0x0000000409047825 */ /* 0x004fcc00078e0204 */
[----:B------:R-:W4:Y:S01]  /*00f0*/  LDG.E R5, desc[UR4][R4.64] ;  /* 0x0000000404057981 */ /* 0x000f22000c1e1900 */
[----:B---3--:R-:W-:-:S04]  /*0100*/  IMAD.WIDE R6, R9, 0x4, R6 ;  /* 0x0000000409067825 */ /* 0x008fc800078e0206 */
[----:B----4-:R-:W-:-:S05]  /*0110*/  FADD R9, R2, R5 ;  /* 0x0000000502097221 */ /* 0x010fca0000000000 */
[----:B------:R-:W-:Y:S01]  /*0120*/  STG.E desc[UR4][R6.64], R9 ;  /* 0x0000000906007986 */ /* 0x000fe2000c101904 */
[----:B------:R-:W-:Y:S05]  /*0130*/  EXIT ;  /* 0x000000000000794d */ /* 0x000fea0003800000 */
.L_x_0:
[----:B------:R-:W-:-:S00]  /*0140*/  BRA `(.L_x_0) ;  /* 0xfffffffc00fc7947 */ /* 0x000fc0000383ffff */
[----:B------:R-:W-:-:S00]  /*0150*/  NOP ;  /* 0x0000000000007918 */ /* 0x000fc00000000000 */
        /* <DEDUP_REMOVED lines=10> */
.L_x_1:


//--------------------- .nv.shared.reserved.0     --------------------------
	.section	.nv.shared.reserved.0,"aw",@nobits
	.weak		__nv_reservedSMEM_offset_0_alias
	.size		__nv_reservedSMEM_offset_0_alias, 0, 64
	.other		__nv_reservedSMEM_offset_0_alias,@"STO_CUDA_RESERVED_SHARED STV_DEFAULT"
__nv_reservedSMEM_offset_0_alias:
	.zero		0
	.zero		64


//--------------------- .nv.constant0._Z8sommaGPUPfS_S_i --------------------------
	.section	.nv.constant0._Z8sommaGPUPfS_S_i,"a",@progbits
	.sectionflags	@""
	.align	4
.nv.constant0._Z8sommaGPUPfS_S_i:
	.zero		924


//--------------------- SYMBOLS --------------------------

	.type		.nv.reservedSmem.offset0,@object
	.size		.nv.reservedSmem.offset0,0x4
